//
// Generated by NVIDIA NVVM Compiler
//
// Compiler Build ID: CL-36424714
// Cuda compilation tools, release 13.0, V13.0.88
// Based on NVVM 20.0.0
//

.version 9.0
.target sm_100
.address_size 64

	// .globl	_Z16check_collisionsffffPfS_S_S_PbPi

.visible .entry _Z16check_collisionsffffPfS_S_S_PbPi(
	.param .f32 _Z16check_collisionsffffPfS_S_S_PbPi_param_0,
	.param .f32 _Z16check_collisionsffffPfS_S_S_PbPi_param_1,
	.param .f32 _Z16check_collisionsffffPfS_S_S_PbPi_param_2,
	.param .f32 _Z16check_collisionsffffPfS_S_S_PbPi_param_3,
	.param .u64 .ptr .align 1 _Z16check_collisionsffffPfS_S_S_PbPi_param_4,
	.param .u64 .ptr .align 1 _Z16check_collisionsffffPfS_S_S_PbPi_param_5,
	.param .u64 .ptr .align 1 _Z16check_collisionsffffPfS_S_S_PbPi_param_6,
	.param .u64 .ptr .align 1 _Z16check_collisionsffffPfS_S_S_PbPi_param_7,
	.param .u64 .ptr .align 1 _Z16check_collisionsffffPfS_S_S_PbPi_param_8,
	.param .u64 .ptr .align 1 _Z16check_collisionsffffPfS_S_S_PbPi_param_9
)
{
	.reg .pred 	%p<24>;
	.reg .b16 	%rs<2>;
	.reg .b32 	%r<2>;
	.reg .b32 	%f<13>;
	.reg .b64 	%rd<19>;

	ld.param.f32 	%f3, [_Z16check_collisionsffffPfS_S_S_PbPi_param_0];
	ld.param.f32 	%f4, [_Z16check_collisionsffffPfS_S_S_PbPi_param_1];
	ld.param.f32 	%f5, [_Z16check_collisionsffffPfS_S_S_PbPi_param_2];
	ld.param.f32 	%f6, [_Z16check_collisionsffffPfS_S_S_PbPi_param_3];
	ld.param.u64 	%rd6, [_Z16check_collisionsffffPfS_S_S_PbPi_param_4];
	ld.param.u64 	%rd3, [_Z16check_collisionsffffPfS_S_S_PbPi_param_5];
	ld.param.u64 	%rd7, [_Z16check_collisionsffffPfS_S_S_PbPi_param_6];
	ld.param.u64 	%rd4, [_Z16check_collisionsffffPfS_S_S_PbPi_param_7];
	ld.param.u64 	%rd5, [_Z16check_collisionsffffPfS_S_S_PbPi_param_8];
	cvta.to.global.u64 	%rd8, %rd7;
	cvta.to.global.u64 	%rd9, %rd6;
	mov.u32 	%r1, %tid.x;
	mul.wide.u32 	%rd10, %r1, 4;
	add.s64 	%rd11, %rd9, %rd10;
	ld.global.f32 	%f1, [%rd11];
	setp.gtu.f32 	%p5, %f1, %f3;
	add.s64 	%rd1, %rd8, %rd10;
	@%p5 bra 	$L__BB0_2;
	ld.global.f32 	%f7, [%rd1];
	setp.le.f32 	%p7, %f3, %f7;
	mov.pred 	%p22, -1;
	@%p7 bra 	$L__BB0_6;
$L__BB0_2:
	setp.gtu.f32 	%p8, %f1, %f5;
	@%p8 bra 	$L__BB0_4;
	ld.global.f32 	%f8, [%rd1];
	setp.le.f32 	%p10, %f5, %f8;
	mov.pred 	%p22, -1;
	@%p10 bra 	$L__BB0_6;
$L__BB0_4:
	setp.gtu.f32 	%p12, %f3, %f1;
	mov.pred 	%p22, 0;
	@%p12 bra 	$L__BB0_6;
	ld.global.f32 	%f9, [%rd1];
	setp.ge.f32 	%p22, %f5, %f9;
$L__BB0_6:
	cvta.to.global.u64 	%rd12, %rd3;
	add.s64 	%rd14, %rd12, %rd10;
	ld.global.f32 	%f2, [%rd14];
	setp.gtu.f32 	%p13, %f2, %f4;
	cvta.to.global.u64 	%rd15, %rd4;
	add.s64 	%rd2, %rd15, %rd10;
	@%p13 bra 	$L__BB0_8;
	ld.global.f32 	%f10, [%rd2];
	setp.le.f32 	%p15, %f4, %f10;
	mov.pred 	%p23, -1;
	@%p15 bra 	$L__BB0_12;
$L__BB0_8:
	setp.gtu.f32 	%p16, %f2, %f6;
	@%p16 bra 	$L__BB0_10;
	ld.global.f32 	%f11, [%rd2];
	setp.le.f32 	%p18, %f6, %f11;
	mov.pred 	%p23, -1;
	@%p18 bra 	$L__BB0_12;
$L__BB0_10:
	setp.gtu.f32 	%p20, %f4, %f2;
	mov.pred 	%p23, 0;
	@%p20 bra 	$L__BB0_12;
	ld.global.f32 	%f12, [%rd2];
	setp.ge.f32 	%p23, %f6, %f12;
$L__BB0_12:
	cvt.u64.u32 	%rd16, %r1;
	cvta.to.global.u64 	%rd17, %rd5;
	and.pred  	%p21, %p22, %p23;
	selp.u16 	%rs1, 1, 0, %p21;
	add.s64 	%rd18, %rd17, %rd16;
	st.global.u8 	[%rd18], %rs1;
	ret;

}


// ===== COMPILED SASS (sm_100) =====

	.target	sm_100

	.elftype	@"ET_EXEC"


//--------------------- .note.nv.tkinfo           --------------------------
	.section	.note.nv.tkinfo,"",@"SHT_NOTE"
	.sectionflags	@"SHF_NOTE_NV_TKINFO"
	.tkinfo
        /*0018*/ 	.word	0x00000002
        /*0030*/ 	.string	""
        /*0030*/ 	.string	"ptxas"
        /*0030*/ 	.string	"Cuda compilation tools, release 13.0, V13.0.88"
        /*0030*/ 	.string	"Build cuda_13.0.r13.0/compiler.36424714_0"
        /*0030*/ 	.string	"-arch sm_100 -m 64 "



//--------------------- .note.nv.cuinfo           --------------------------
	.section	.note.nv.cuinfo,"",@"SHT_NOTE"
	.sectionflags	@"SHF_NOTE_NV_CUINFO"
        /*0018*/ 	.short	0x0002
        /*001a*/ 	.short	0x0064
        /*001c*/ 	.short	0x0082
	.zero		2


//--------------------- .nv.info                  --------------------------
	.section	.nv.info,"",@"SHT_CUDA_INFO"
	.align	4


	//----- nvinfo : EIATTR_REGCOUNT
	.align		4
        /*0000*/ 	.byte	0x04, 0x2f
        /*0002*/ 	.short	(.L_1 - .L_0)
	.align		4
.L_0:
        /*0004*/ 	.word	index@(_Z16check_collisionsffffPfS_S_S_PbPi)
        /*0008*/ 	.word	0x0000000a


	//----- nvinfo : EIATTR_FRAME_SIZE
	.align		4
.L_1:
        /*000c*/ 	.byte	0x04, 0x11
        /*000e*/ 	.short	(.L_3 - .L_2)
	.align		4
.L_2:
        /*0010*/ 	.word	index@(_Z16check_collisionsffffPfS_S_S_PbPi)
        /*0014*/ 	.word	0x00000000


	//----- nvinfo : EIATTR_MIN_STACK_SIZE
	.align		4
.L_3:
        /*0018*/ 	.byte	0x04, 0x12
        /*001a*/ 	.short	(.L_5 - .L_4)
	.align		4
.L_4:
        /*001c*/ 	.word	index@(_Z16check_collisionsffffPfS_S_S_PbPi)
        /*0020*/ 	.word	0x00000000
.L_5:


//--------------------- .nv.compat                --------------------------
	.section	.nv.compat,"",@"SHT_CUDA_COMPAT_INFO"
	.align	4
        /*0000*/ 	.byte	0x02, 0x09, 0x00, 0x00, 0x02, 0x02, 0x01, 0x00, 0x02, 0x05, 0x05, 0x00, 0x03, 0x07, 0x01, 0x01
        /*0010*/ 	.byte	0x02, 0x03, 0x00, 0x00, 0x02, 0x06, 0x01, 0x00, 0x04, 0x0b, 0x08, 0x00, 0x09, 0x00, 0x00, 0x00
        /*0020*/ 	.byte	0x00, 0x00, 0x00, 0x00


//--------------------- .nv.info._Z16check_collisionsffffPfS_S_S_PbPi --------------------------
	.section	.nv.info._Z16check_collisionsffffPfS_S_S_PbPi,"",@"SHT_CUDA_INFO"
	.sectionflags	@""
	.align	4


	//----- nvinfo : EIATTR_CUDA_API_VERSION
	.align		4
        /*0000*/ 	.byte	0x04, 0x37
        /*0002*/ 	.short	(.L_7 - .L_6)
.L_6:
        /*0004*/ 	.word	0x00000082


	//----- nvinfo : EIATTR_KPARAM_INFO
	.align		4
.L_7:
        /*0008*/ 	.byte	0x04, 0x17
        /*000a*/ 	.short	(.L_9 - .L_8)
.L_8:
        /*000c*/ 	.word	0x00000000
        /*0010*/ 	.short	0x0009
        /*0012*/ 	.short	0x0038
        /*0014*/ 	.byte	0x00, 0xf5, 0x21, 0x00


	//----- nvinfo : EIATTR_KPARAM_INFO
	.align		4
.L_9:
        /*0018*/ 	.byte	0x04, 0x17
        /*001a*/ 	.short	(.L_11 - .L_10)
.L_10:
        /*001c*/ 	.word	0x00000000
        /*0020*/ 	.short	0x0008
        /*0022*/ 	.short	0x0030
        /*0024*/ 	.byte	0x00, 0xf5, 0x21, 0x00


	//----- nvinfo : EIATTR_KPARAM_INFO
	.align		4
.L_11:
        /*0028*/ 	.byte	0x04, 0x17
        /*002a*/ 	.short	(.L_13 - .L_12)
.L_12:
        /*002c*/ 	.word	0x00000000
        /*0030*/ 	.short	0x0007
        /*0032*/ 	.short	0x0028
        /*0034*/ 	.byte	0x00, 0xf5, 0x21, 0x00


	//----- nvinfo : EIATTR_KPARAM_INFO
	.align		4
.L_13:
        /*0038*/ 	.byte	0x04, 0x17
        /*003a*/ 	.short	(.L_15 - .L_14)
.L_14:
        /*003c*/ 	.word	0x00000000
        /*0040*/ 	.short	0x0006
        /*0042*/ 	.short	0x0020
        /*0044*/ 	.byte	0x00, 0xf5, 0x21, 0x00


	//----- nvinfo : EIATTR_KPARAM_INFO
	.align		4
.L_15:
        /*0048*/ 	.byte	0x04, 0x17
        /*004a*/ 	.short	(.L_17 - .L_16)
.L_16:
        /*004c*/ 	.word	0x00000000
        /*0050*/ 	.short	0x0005
        /*0052*/ 	.short	0x0018
        /*0054*/ 	.byte	0x00, 0xf5, 0x21, 0x00


	//----- nvinfo : EIATTR_KPARAM_INFO
	.align		4
.L_17:
        /*0058*/ 	.byte	0x04, 0x17
        /*005a*/ 	.short	(.L_19 - .L_18)
.L_18:
        /*005c*/ 	.word	0x00000000
        /*0060*/ 	.short	0x0004
        /*0062*/ 	.short	0x0010
        /*0064*/ 	.byte	0x00, 0xf5, 0x21, 0x00


	//----- nvinfo : EIATTR_KPARAM_INFO
	.align		4
.L_19:
        /*0068*/ 	.byte	0x04, 0x17
        /*006a*/ 	.short	(.L_21 - .L_20)
.L_20:
        /*006c*/ 	.word	0x00000000
        /*0070*/ 	.short	0x0003
        /*0072*/ 	.short	0x000c
        /*0074*/ 	.byte	0x00, 0xf0, 0x11, 0x00


	//----- nvinfo : EIATTR_KPARAM_INFO
	.align		4
.L_21:
        /*0078*/ 	.byte	0x04, 0x17
        /*007a*/ 	.short	(.L_23 - .L_22)
.L_22:
        /*007c*/ 	.word	0x00000000
        /*0080*/ 	.short	0x0002
        /*0082*/ 	.short	0x0008
        /*0084*/ 	.byte	0x00, 0xf0, 0x11, 0x00


	//----- nvinfo : EIATTR_KPARAM_INFO
	.align		4
.L_23:
        /*0088*/ 	.byte	0x04, 0x17
        /*008a*/ 	.short	(.L_25 - .L_24)
.L_24:
        /*008c*/ 	.word	0x00000000
        /*0090*/ 	.short	0x0001
        /*0092*/ 	.short	0x0004
        /*0094*/ 	.byte	0x00, 0xf0, 0x11, 0x00


	//----- nvinfo : EIATTR_KPARAM_INFO
	.align		4
.L_25:
        /*0098*/ 	.byte	0x04, 0x17
        /*009a*/ 	.short	(.L_27 - .L_26)
.L_26:
        /*009c*/ 	.word	0x00000000
        /*00a0*/ 	.short	0x0000
        /*00a2*/ 	.short	0x0000
        /*00a4*/ 	.byte	0x00, 0xf0, 0x11, 0x00


	//----- nvinfo : EIATTR_SPARSE_MMA_MASK
	.align		4
.L_27:
        /*00a8*/ 	.byte	0x03, 0x50
        /*00aa*/ 	.short	0x0000


	//----- nvinfo : EIATTR_MAXREG_COUNT
	.align		4
        /*00ac*/ 	.byte	0x03, 0x1b
        /*00ae*/ 	.short	0x00ff


	//----- nvinfo : EIATTR_MERCURY_ISA_VERSION
	.align		4
        /*00b0*/ 	.byte	0x03, 0x5f
        /*00b2*/ 	.short	0x0101


	//----- nvinfo : EIATTR_VRC_CTA_INIT_COUNT
	.align		4
        /*00b4*/ 	.byte	0x02, 0x4a
	.zero		1
	.zero		1


	//----- nvinfo : EIATTR_EXIT_INSTR_OFFSETS
	.align		4
        /*00b8*/ 	.byte	0x04, 0x1c
        /*00ba*/ 	.short	(.L_29 - .L_28)


	//   ....[0]....
.L_28:
        /*00bc*/ 	.word	0x000004d0


	//----- nvinfo : EIATTR_CRS_STACK_SIZE
	.align		4
.L_29:
        /*00c0*/ 	.byte	0x04, 0x1e
        /*00c2*/ 	.short	(.L_31 - .L_30)
.L_30:
        /*00c4*/ 	.word	0x00000000


	//----- nvinfo : EIATTR_CBANK_PARAM_SIZE
	.align		4
.L_31:
        /*00c8*/ 	.byte	0x03, 0x19
        /*00ca*/ 	.short	0x0040


	//----- nvinfo : EIATTR_PARAM_CBANK
	.align		4
        /*00cc*/ 	.byte	0x04, 0x0a
        /*00ce*/ 	.short	(.L_33 - .L_32)
	.align		4
.L_32:
        /*00d0*/ 	.word	index@(.nv.constant0._Z16check_collisionsffffPfS_S_S_PbPi)
        /*00d4*/ 	.short	0x0380
        /*00d6*/ 	.short	0x0040


	//----- nvinfo : EIATTR_SW_WAR
	.align		4
.L_33:
        /*00d8*/ 	.byte	0x04, 0x36
        /*00da*/ 	.short	(.L_35 - .L_34)
.L_34:
        /*00dc*/ 	.word	0x00000008
.L_35:


//--------------------- .nv.callgraph             --------------------------
	.section	.nv.callgraph,"",@"SHT_CUDA_CALLGRAPH"
	.align	4
	.sectionentsize	8
	.align		4
        /*0000*/ 	.word	0x00000000
	.align		4
        /*0004*/ 	.word	0xffffffff
	.align		4
        /*0008*/ 	.word	0x00000000
	.align		4
        /*000c*/ 	.word	0xfffffffe
	.align		4
        /*0010*/ 	.word	0x00000000
	.align		4
        /*0014*/ 	.word	0xfffffffd
	.align		4
        /*0018*/ 	.word	0x00000000
	.align		4
        /*001c*/ 	.word	0xfffffffc


//--------------------- .text._Z16check_collisionsffffPfS_S_S_PbPi --------------------------
	.section	.text._Z16check_collisionsffffPfS_S_S_PbPi,"ax",@progbits
	.align	128
        .global         _Z16check_collisionsffffPfS_S_S_PbPi
        .type           _Z16check_collisionsffffPfS_S_S_PbPi,@function
        .size           _Z16check_collisionsffffPfS_S_S_PbPi,(.L_x_13 - _Z16check_collisionsffffPfS_S_S_PbPi)
        .other          _Z16check_collisionsffffPfS_S_S_PbPi,@"STO_CUDA_ENTRY STV_DEFAULT"
_Z16check_collisionsffffPfS_S_S_PbPi:
.text._Z16check_collisionsffffPfS_S_S_PbPi:
[----:B------:R-:W-:Y:S01]  /*0000*/  LDC R1, c[0x0][0x37c] ;  /* 0x0000df00ff017b82 */ /* 0x000fe20000000800 */
[----:B------:R-:W0:Y:S07]  /*0010*/  S2R R7, SR_TID.X ;  /* 0x0000000000077919 */ /* 0x000e2e0000002100 */
[----:B------:R-:W0:Y:S01]  /*0020*/  LDC.64 R2, c[0x0][0x390] ;  /* 0x0000e400ff027b82 */ /* 0x000e220000000a00 */
[----:B------:R-:W1:Y:S01]  /*0030*/  LDCU.64 UR4, c[0x0][0x358] ;  /* 0x00006b00ff0477ac */ /* 0x000e620008000a00 */
[----:B------:R-:W2:Y:S06]  /*0040*/  LDCU UR6, c[0x0][0x380] ;  /* 0x00007000ff0677ac */ /* 0x000eac0008000800 */
[----:B------:R-:W3:Y:S01]  /*0050*/  LDC.64 R4, c[0x0][0x3a0] ;  /* 0x0000e800ff047b82 */ /* 0x000ee20000000a00 */
[----:B0-----:R-:W-:-:S06]  /*0060*/  IMAD.WIDE.U32 R2, R7, 0x4, R2 ;  /* 0x0000000407027825 */ /* 0x001fcc00078e0002 */
[----:B-1----:R-:W2:Y:S01]  /*0070*/  LDG.E R2, desc[UR4][R2.64] ;  /* 0x0000000402027981 */ /* 0x002ea2000c1e1900 */
[----:B------:R-:W-:Y:S04]  /*0080*/  BSSY.RECONVERGENT B1, `(.L_x_0) ;  /* 0x000001b000017945 */ /* 0x000fe80003800200 */
[----:B------:R-:W-:Y:S01]  /*0090*/  BSSY.RELIABLE B0, `(.L_x_1) ;  /* 0x0000009000007945 */ /* 0x000fe20003800100 */
[----:B---3--:R-:W-:Y:S01]  /*00a0*/  IMAD.WIDE.U32 R4, R7, 0x4, R4 ;  /* 0x0000000407047825 */ /* 0x008fe200078e0004 */
[----:B--2---:R-:W-:-:S13]  /*00b0*/  FSETP.GTU.AND P0, PT, R2, UR6, PT ;  /* 0x0000000602007c0b */ /* 0x004fda000bf0c000 */
[----:B------:R-:W-:Y:S05]  /*00c0*/  @P0 BRA `(.L_x_2) ;  /* 0x0000000000140947 */ /* 0x000fea0003800000 */
[----:B------:R-:W2:Y:S01]  /*00d0*/  LDG.E R0, desc[UR4][R4.64] ;  /* 0x0000000404007981 */ /* 0x000ea2000c1e1900 */
[----:B------:R-:W-:Y:S02]  /*00e0*/  PLOP3.LUT P0, PT, PT, PT, PT, 0x80, 0x8 ;  /* 0x000000000008781c */ /* 0x000fe40003f0f070 */
[----:B--2---:R-:W-:-:S13]  /*00f0*/  FSETP.GE.AND P1, PT, R0, UR6, PT ;  /* 0x0000000600007c0b */ /* 0x004fda000bf26000 */
[----:B------:R-:W-:Y:S05]  /*0100*/  @P1 BREAK.RELIABLE B0 ;  /* 0x0000000000001942 */ /* 0x000fea0003800100 */
[----:B------:R-:W-:Y:S05]  /*0110*/  @P1 BRA `(.L_x_3) ;  /* 0x0000000000441947 */ /* 0x000fea0003800000 */
.L_x_2:
[----:B------:R-:W-:Y:S05]  /*0120*/  BSYNC.RELIABLE B0 ;  /* 0x0000000000007941 */ /* 0x000fea0003800100 */
.L_x_1:
[----:B------:R-:W0:Y:S01]  /*0130*/  LDC R3, c[0x0][0x388] ;  /* 0x0000e200ff037b82 */ /* 0x000e220000000800 */
[----:B------:R-:W-:Y:S01]  /*0140*/  BSSY.RELIABLE B2, `(.L_x_4) ;  /* 0x000000c000027945 */ /* 0x000fe20003800100 */
[----:B0-----:R-:W-:-:S13]  /*0150*/  FSETP.GTU.AND P0, PT, R2, R3, PT ;  /* 0x000000030200720b */ /* 0x001fda0003f0c000 */
[----:B------:R-:W-:Y:S05]  /*0160*/  @P0 BRA `(.L_x_5) ;  /* 0x0000000000140947 */ /* 0x000fea0003800000 */
[----:B------:R-:W2:Y:S01]  /*0170*/  LDG.E R0, desc[UR4][R4.64] ;  /* 0x0000000404007981 */ /* 0x000ea2000c1e1900 */
[----:B------:R-:W-:Y:S02]  /*0180*/  PLOP3.LUT P0, PT, PT, PT, PT, 0x80, 0x8 ;  /* 0x000000000008781c */ /* 0x000fe40003f0f070 */
[----:B--2---:R-:W-:-:S13]  /*0190*/  FSETP.GE.AND P1, PT, R0, R3, PT ;  /* 0x000000030000720b */ /* 0x004fda0003f26000 */
[----:B------:R-:W-:Y:S05]  /*01a0*/  @P1 BREAK.RELIABLE B2 ;  /* 0x0000000000021942 */ /* 0x000fea0003800100 */
[----:B------:R-:W-:Y:S05]  /*01b0*/  @P1 BRA `(.L_x_3) ;  /* 0x00000000001c1947 */ /* 0x000fea0003800000 */
.L_x_5:
[----:B------:R-:W-:Y:S02]  /*01c0*/  FSETP.GE.AND P1, PT, R2, UR6, PT ;  /* 0x0000000602007c0b */ /* 0x000fe4000bf26000 */
[----:B------:R-:W-:-:S11]  /*01d0*/  PLOP3.LUT P0, PT, PT, PT, PT, 0x8, 0x80 ;  /* 0x000000000080781c */ /* 0x000fd60003f0e170 */
[----:B------:R-:W-:Y:S05]  /*01e0*/  @!P1 BREAK.RELIABLE B2 ;  /* 0x0000000000029942 */ /* 0x000fea0003800100 */
[----:B------:R-:W-:Y:S05]  /*01f0*/  @!P1 BRA `(.L_x_3) ;  /* 0x00000000000c9947 */ /* 0x000fea0003800000 */
[----:B------:R-:W-:Y:S05]  /*0200*/  BSYNC.RELIABLE B2 ;  /* 0x0000000000027941 */ /* 0x000fea0003800100 */
.L_x_4:
[----:B------:R-:W2:Y:S02]  /*0210*/  LDG.E R4, desc[UR4][R4.64] ;  /* 0x0000000404047981 */ /* 0x000ea4000c1e1900 */
[----:B--2---:R-:W-:-:S13]  /*0220*/  FSETP.LE.AND P0, PT, R4, R3, PT ;  /* 0x000000030400720b */ /* 0x004fda0003f03000 */
.L_x_3:
[----:B------:R-:W-:Y:S05]  /*0230*/  BSYNC.RECONVERGENT B1 ;  /* 0x0000000000017941 */ /* 0x000fea0003800200 */
.L_x_0:
[----:B------:R-:W-:Y:S05]  /*0240*/  WARPSYNC.ALL ;  /* 0x0000000000007948 */ /* 0x000fea0003800000 */
[----:B------:R-:W0:Y:S01]  /*0250*/  LDC.64 R2, c[0x0][0x398] ;  /* 0x0000e600ff027b82 */ /* 0x000e220000000a00 */
[----:B------:R-:W1:Y:S07]  /*0260*/  LDCU UR6, c[0x0][0x384] ;  /* 0x00007080ff0677ac */ /* 0x000e6e0008000800 */
[----:B------:R-:W2:Y:S01]  /*0270*/  LDC.64 R4, c[0x0][0x3a8] ;  /* 0x0000ea00ff047b82 */ /* 0x000ea20000000a00 */
[----:B0-----:R-:W-:-:S06]  /*0280*/  IMAD.WIDE.U32 R2, R7, 0x4, R2 ;  /* 0x0000000407027825 */ /* 0x001fcc00078e0002 */
[----:B------:R-:W1:Y:S01]  /*0290*/  LDG.E R2, desc[UR4][R2.64] ;  /* 0x0000000402027981 */ /* 0x000e62000c1e1900 */
[----:B------:R-:W-:Y:S04]  /*02a0*/  BSSY.RECONVERGENT B1, `(.L_x_6) ;  /* 0x000001b000017945 */ /* 0x000fe80003800200 */
[----:B------:R-:W-:Y:S01]  /*02b0*/  BSSY.RELIABLE B2, `(.L_x_7) ;  /* 0x0000009000027945 */ /* 0x000fe20003800100 */
[----:B--2---:R-:W-:Y:S01]  /*02c0*/  IMAD.WIDE.U32 R4, R7, 0x4, R4 ;  /* 0x0000000407047825 */ /* 0x004fe200078e0004 */
[----:B-1----:R-:W-:-:S13]  /*02d0*/  FSETP.GTU.AND P1, PT, R2, UR6, PT ;  /* 0x0000000602007c0b */ /* 0x002fda000bf2c000 */
[----:B------:R-:W-:Y:S05]  /*02e0*/  @P1 BRA `(.L_x_8) ;  /* 0x0000000000141947 */ /* 0x000fea0003800000 */
[----:B------:R-:W2:Y:S01]  /*02f0*/  LDG.E R0, desc[UR4][R4.64] ;  /* 0x0000000404007981 */ /* 0x000ea2000c1e1900 */
[----:B------:R-:W-:Y:S02]  /*0300*/  PLOP3.LUT P1, PT, PT, PT, PT, 0x80, 0x8 ;  /* 0x000000000008781c */ /* 0x000fe40003f2f070 */
[----:B--2---:R-:W-:-:S13]  /*0310*/  FSETP.GE.AND P2, PT, R0, UR6, PT ;  /* 0x0000000600007c0b */ /* 0x004fda000bf46000 */
[----:B------:R-:W-:Y:S05]  /*0320*/  @P2 BREAK.RELIABLE B2 ;  /* 0x0000000000022942 */ /* 0x000fea0003800100 */
[----:B------:R-:W-:Y:S05]  /*0330*/  @P2 BRA `(.L_x_9) ;  /* 0x0000000000442947 */ /* 0x000fea0003800000 */
.L_x_8:
[----:B------:R-:W-:Y:S05]  /*0340*/  BSYNC.RELIABLE B2 ;  /* 0x0000000000027941 */ /* 0x000fea0003800100 */
.L_x_7:
        /* <DEDUP_REMOVED lines=9> */
.L_x_11:
[----:B------:R-:W-:Y:S02]  /*03e0*/  FSETP.GE.AND P2, PT, R2, UR6, PT ;  /* 0x0000000602007c0b */ /* 0x000fe4000bf46000 */
[----:B------:R-:W-:-:S11]  /*03f0*/  PLOP3.LUT P1, PT, PT, PT, PT, 0x8, 0x80 ;  /* 0x000000000080781c */ /* 0x000fd60003f2e170 */
[----:B------:R-:W-:Y:S05]  /*0400*/  @!P2 BREAK.RELIABLE B3 ;  /* 0x000000000003a942 */ /* 0x000fea0003800100 */
[----:B------:R-:W-:Y:S05]  /*0410*/  @!P2 BRA `(.L_x_9) ;  /* 0x00000000000ca947 */ /* 0x000fea0003800000 */
[----:B------:R-:W-:Y:S05]  /*0420*/  BSYNC.RELIABLE B3 ;  /* 0x0000000000037941 */ /* 0x000fea0003800100 */
.L_x_10:
[----:B------:R-:W2:Y:S02]  /*0430*/  LDG.E R4, desc[UR4][R4.64] ;  /* 0x0000000404047981 */ /* 0x000ea4000c1e1900 */
[----:B--2---:R-:W-:-:S13]  /*0440*/  FSETP.LE.AND P1, PT, R4, R3, PT ;  /* 0x000000030400720b */ /* 0x004fda0003f23000 */
.L_x_9:
[----:B------:R-:W-:Y:S05]  /*0450*/  BSYNC.RECONVERGENT B1 ;  /* 0x0000000000017941 */ /* 0x000fea0003800200 */
.L_x_6:
[----:B------:R-:W-:Y:S05]  /*0460*/  WARPSYNC.ALL ;  /* 0x0000000000007948 */ /* 0x000fea0003800000 */
[----:B------:R-:W0:Y:S01]  /*0470*/  LDCU.64 UR8, c[0x0][0x3b0] ;  /* 0x00007600ff0877ac */ /* 0x000e220008000a00 */
[----:B------:R-:W-:-:S04]  /*0480*/  PLOP3.LUT P0, PT, P0, P1, PT, 0x80, 0x8 ;  /* 0x000000000008781c */ /* 0x000fc80000703070 */
[----:B------:R-:W-:Y:S02]  /*0490*/  SEL R5, RZ, 0x1, !P0 ;  /* 0x00000001ff057807 */ /* 0x000fe40004000000 */
[----:B0-----:R-:W-:-:S05]  /*04a0*/  IADD3 R2, P2, PT, R7, UR8, RZ ;  /* 0x0000000807027c10 */ /* 0x001fca000ff5e0ff */
[----:B------:R-:W-:-:S05]  /*04b0*/  IMAD.X R3, RZ, RZ, UR9, P2 ;  /* 0x00000009ff037e24 */ /* 0x000fca00090e06ff */
[----:B------:R-:W-:Y:S01]  /*04c0*/  STG.E.U8 desc[UR4][R2.64], R5 ;  /* 0x0000000502007986 */ /* 0x000fe2000c101104 */
[----:B------:R-:W-:Y:S05]  /*04d0*/  EXIT ;  /* 0x000000000000794d */ /* 0x000fea0003800000 */
.L_x_12:
[----:B------:R-:W-:-:S00]  /*04e0*/  BRA `(.L_x_12) ;  /* 0xfffffffc00fc7947 */ /* 0x000fc0000383ffff */
[----:B------:R-:W-:-:S00]  /*04f0*/  NOP ;  /* 0x0000000000007918 */ /* 0x000fc00000000000 */
        /* <DEDUP_REMOVED lines=8> */
.L_x_13:


//--------------------- .nv.shared.reserved.0     --------------------------
	.section	.nv.shared.reserved.0,"aw",@nobits
	.weak		__nv_reservedSMEM_offset_0_alias
	.size		__nv_reservedSMEM_offset_0_alias, 0, 64
	.other		__nv_reservedSMEM_offset_0_alias,@"STO_CUDA_RESERVED_SHARED STV_DEFAULT"
__nv_reservedSMEM_offset_0_alias:
	.zero		0
	.zero		64


//--------------------- .nv.constant0._Z16check_collisionsffffPfS_S_S_PbPi --------------------------
	.section	.nv.constant0._Z16check_collisionsffffPfS_S_S_PbPi,"a",@progbits
	.sectionflags	@""
	.align	4
.nv.constant0._Z16check_collisionsffffPfS_S_S_PbPi:
	.zero		960


//--------------------- SYMBOLS --------------------------

	.type		.nv.reservedSmem.offset0,@object
	.size		.nv.reservedSmem.offset0,0x4
